//
// Generated by NVIDIA NVVM Compiler
//
// Compiler Build ID: CL-36424714
// Cuda compilation tools, release 13.0, V13.0.88
// Based on NVVM 20.0.0
//

.version 9.0
.target sm_100
.address_size 64

	// .globl	_Z4AsumPiS_S_

.visible .entry _Z4AsumPiS_S_(
	.param .u64 .ptr .align 1 _Z4AsumPiS_S__param_0,
	.param .u64 .ptr .align 1 _Z4AsumPiS_S__param_1,
	.param .u64 .ptr .align 1 _Z4AsumPiS_S__param_2
)
{
	.reg .b32 	%r<8>;
	.reg .b64 	%rd<11>;

	ld.param.u64 	%rd1, [_Z4AsumPiS_S__param_0];
	ld.param.u64 	%rd2, [_Z4AsumPiS_S__param_1];
	ld.param.u64 	%rd3, [_Z4AsumPiS_S__param_2];
	cvta.to.global.u64 	%rd4, %rd3;
	cvta.to.global.u64 	%rd5, %rd2;
	cvta.to.global.u64 	%rd6, %rd1;
	mov.u32 	%r1, %tid.x;
	mov.u32 	%r2, %ctaid.x;
	mov.u32 	%r3, %ntid.x;
	mad.lo.s32 	%r4, %r2, %r3, %r1;
	mul.wide.s32 	%rd7, %r4, 4;
	add.s64 	%rd8, %rd6, %rd7;
	ld.global.u32 	%r5, [%rd8];
	add.s64 	%rd9, %rd5, %rd7;
	ld.global.u32 	%r6, [%rd9];
	add.s32 	%r7, %r6, %r5;
	add.s64 	%rd10, %rd4, %rd7;
	st.global.u32 	[%rd10], %r7;
	ret;

}


// ===== COMPILED SASS (sm_100) =====

	.target	sm_100

	.elftype	@"ET_EXEC"


//--------------------- .note.nv.tkinfo           --------------------------
	.section	.note.nv.tkinfo,"",@"SHT_NOTE"
	.sectionflags	@"SHF_NOTE_NV_TKINFO"
	.tkinfo
        /*0018*/ 	.word	0x00000002
        /*0030*/ 	.string	""
        /*0030*/ 	.string	"ptxas"
        /*0030*/ 	.string	"Cuda compilation tools, release 13.0, V13.0.88"
        /*0030*/ 	.string	"Build cuda_13.0.r13.0/compiler.36424714_0"
        /*0030*/ 	.string	"-arch sm_100 -m 64 "



//--------------------- .note.nv.cuinfo           --------------------------
	.section	.note.nv.cuinfo,"",@"SHT_NOTE"
	.sectionflags	@"SHF_NOTE_NV_CUINFO"
        /*0018*/ 	.short	0x0002
        /*001a*/ 	.short	0x0064
        /*001c*/ 	.short	0x0082
	.zero		2


//--------------------- .nv.info                  --------------------------
	.section	.nv.info,"",@"SHT_CUDA_INFO"
	.align	4


	//----- nvinfo : EIATTR_REGCOUNT
	.align		4
        /*0000*/ 	.byte	0x04, 0x2f
        /*0002*/ 	.short	(.L_1 - .L_0)
	.align		4
.L_0:
        /*0004*/ 	.word	index@(_Z4AsumPiS_S_)
        /*0008*/ 	.word	0x0000000c


	//----- nvinfo : EIATTR_FRAME_SIZE
	.align		4
.L_1:
        /*000c*/ 	.byte	0x04, 0x11
        /*000e*/ 	.short	(.L_3 - .L_2)
	.align		4
.L_2:
        /*0010*/ 	.word	index@(_Z4AsumPiS_S_)
        /*0014*/ 	.word	0x00000000


	//----- nvinfo : EIATTR_MIN_STACK_SIZE
	.align		4
.L_3:
        /*0018*/ 	.byte	0x04, 0x12
        /*001a*/ 	.short	(.L_5 - .L_4)
	.align		4
.L_4:
        /*001c*/ 	.word	index@(_Z4AsumPiS_S_)
        /*0020*/ 	.word	0x00000000
.L_5:


//--------------------- .nv.compat                --------------------------
	.section	.nv.compat,"",@"SHT_CUDA_COMPAT_INFO"
	.align	4
        /*0000*/ 	.byte	0x02, 0x09, 0x00, 0x00, 0x02, 0x02, 0x01, 0x00, 0x02, 0x05, 0x05, 0x00, 0x03, 0x07, 0x01, 0x01
        /*0010*/ 	.byte	0x02, 0x03, 0x00, 0x00, 0x02, 0x06, 0x01, 0x00, 0x04, 0x0b, 0x08, 0x00, 0x09, 0x00, 0x00, 0x00
        /*0020*/ 	.byte	0x00, 0x00, 0x00, 0x00


//--------------------- .nv.info._Z4AsumPiS_S_    --------------------------
	.section	.nv.info._Z4AsumPiS_S_,"",@"SHT_CUDA_INFO"
	.sectionflags	@""
	.align	4


	//----- nvinfo : EIATTR_CUDA_API_VERSION
	.align		4
        /*0000*/ 	.byte	0x04, 0x37
        /*0002*/ 	.short	(.L_7 - .L_6)
.L_6:
        /*0004*/ 	.word	0x00000082


	//----- nvinfo : EIATTR_KPARAM_INFO
	.align		4
.L_7:
        /*0008*/ 	.byte	0x04, 0x17
        /*000a*/ 	.short	(.L_9 - .L_8)
.L_8:
        /*000c*/ 	.word	0x00000000
        /*0010*/ 	.short	0x0002
        /*0012*/ 	.short	0x0010
        /*0014*/ 	.byte	0x00, 0xf5, 0x21, 0x00


	//----- nvinfo : EIATTR_KPARAM_INFO
	.align		4
.L_9:
        /*0018*/ 	.byte	0x04, 0x17
        /*001a*/ 	.short	(.L_11 - .L_10)
.L_10:
        /*001c*/ 	.word	0x00000000
        /*0020*/ 	.short	0x0001
        /*0022*/ 	.short	0x0008
        /*0024*/ 	.byte	0x00, 0xf5, 0x21, 0x00


	//----- nvinfo : EIATTR_KPARAM_INFO
	.align		4
.L_11:
        /*0028*/ 	.byte	0x04, 0x17
        /*002a*/ 	.short	(.L_13 - .L_12)
.L_12:
        /*002c*/ 	.word	0x00000000
        /*0030*/ 	.short	0x0000
        /*0032*/ 	.short	0x0000
        /*0034*/ 	.byte	0x00, 0xf5, 0x21, 0x00


	//----- nvinfo : EIATTR_SPARSE_MMA_MASK
	.align		4
.L_13:
        /*0038*/ 	.byte	0x03, 0x50
        /*003a*/ 	.short	0x0000


	//----- nvinfo : EIATTR_MAXREG_COUNT
	.align		4
        /*003c*/ 	.byte	0x03, 0x1b
        /*003e*/ 	.short	0x00ff


	//----- nvinfo : EIATTR_MERCURY_ISA_VERSION
	.align		4
        /*0040*/ 	.byte	0x03, 0x5f
        /*0042*/ 	.short	0x0101


	//----- nvinfo : EIATTR_VRC_CTA_INIT_COUNT
	.align		4
        /*0044*/ 	.byte	0x02, 0x4a
	.zero		1
	.zero		1


	//----- nvinfo : EIATTR_EXIT_INSTR_OFFSETS
	.align		4
        /*0048*/ 	.byte	0x04, 0x1c
        /*004a*/ 	.short	(.L_15 - .L_14)


	//   ....[0]....
.L_14:
        /*004c*/ 	.word	0x00000100


	//----- nvinfo : EIATTR_CBANK_PARAM_SIZE
	.align		4
.L_15:
        /*0050*/ 	.byte	0x03, 0x19
        /*0052*/ 	.short	0x0018


	//----- nvinfo : EIATTR_PARAM_CBANK
	.align		4
        /*0054*/ 	.byte	0x04, 0x0a
        /*0056*/ 	.short	(.L_17 - .L_16)
	.align		4
.L_16:
        /*0058*/ 	.word	index@(.nv.constant0._Z4AsumPiS_S_)
        /*005c*/ 	.short	0x0380
        /*005e*/ 	.short	0x0018


	//----- nvinfo : EIATTR_SW_WAR
	.align		4
.L_17:
        /*0060*/ 	.byte	0x04, 0x36
        /*0062*/ 	.short	(.L_19 - .L_18)
.L_18:
        /*0064*/ 	.word	0x00000008
.L_19:


//--------------------- .nv.callgraph             --------------------------
	.section	.nv.callgraph,"",@"SHT_CUDA_CALLGRAPH"
	.align	4
	.sectionentsize	8
	.align		4
        /*0000*/ 	.word	0x00000000
	.align		4
        /*0004*/ 	.word	0xffffffff
	.align		4
        /*0008*/ 	.word	0x00000000
	.align		4
        /*000c*/ 	.word	0xfffffffe
	.align		4
        /*0010*/ 	.word	0x00000000
	.align		4
        /*0014*/ 	.word	0xfffffffd
	.align		4
        /*0018*/ 	.word	0x00000000
	.align		4
        /*001c*/ 	.word	0xfffffffc


//--------------------- .text._Z4AsumPiS_S_       --------------------------
	.section	.text._Z4AsumPiS_S_,"ax",@progbits
	.align	128
        .global         _Z4AsumPiS_S_
        .type           _Z4AsumPiS_S_,@function
        .size           _Z4AsumPiS_S_,(.L_x_1 - _Z4AsumPiS_S_)
        .other          _Z4AsumPiS_S_,@"STO_CUDA_ENTRY STV_DEFAULT"
_Z4AsumPiS_S_:
.text._Z4AsumPiS_S_:
[----:B------:R-:W-:Y:S01]  /*0000*/  LDC R1, c[0x0][0x37c] ;  /* 0x0000df00ff017b82 */ /* 0x000fe20000000800 */
[----:B------:R-:W0:Y:S07]  /*0010*/  S2R R9, SR_TID.X ;  /* 0x0000000000097919 */ /* 0x000e2e0000002100 */
[----:B------:R-:W0:Y:S01]  /*0020*/  S2UR UR6, SR_CTAID.X ;  /* 0x00000000000679c3 */ /* 0x000e220000002500 */
[----:B------:R-:W1:Y:S07]  /*0030*/  LDCU.64 UR4, c[0x0][0x358] ;  /* 0x00006b00ff0477ac */ /* 0x000e6e0008000a00 */
[----:B------:R-:W0:Y:S08]  /*0040*/  LDC R0, c[0x0][0x360] ;  /* 0x0000d800ff007b82 */ /* 0x000e300000000800 */
[----:B------:R-:W2:Y:S08]  /*0050*/  LDC.64 R2, c[0x0][0x380] ;  /* 0x0000e000ff027b82 */ /* 0x000eb00000000a00 */
[----:B------:R-:W3:Y:S01]  /*0060*/  LDC.64 R4, c[0x0][0x388] ;  /* 0x0000e200ff047b82 */ /* 0x000ee20000000a00 */
[----:B0-----:R-:W-:-:S07]  /*0070*/  IMAD R9, R0, UR6, R9 ;  /* 0x0000000600097c24 */ /* 0x001fce000f8e0209 */
[----:B------:R-:W0:Y:S01]  /*0080*/  LDC.64 R6, c[0x0][0x390] ;  /* 0x0000e400ff067b82 */ /* 0x000e220000000a00 */
[----:B--2---:R-:W-:-:S06]  /*0090*/  IMAD.WIDE R2, R9, 0x4, R2 ;  /* 0x0000000409027825 */ /* 0x004fcc00078e0202 */
[----:B-1----:R-:W2:Y:S01]  /*00a0*/  LDG.E R2, desc[UR4][R2.64] ;  /* 0x0000000402027981 */ /* 0x002ea2000c1e1900 */
[----:B---3--:R-:W-:-:S06]  /*00b0*/  IMAD.WIDE R4, R9, 0x4, R4 ;  /* 0x0000000409047825 */ /* 0x008fcc00078e0204 */
[----:B------:R-:W2:Y:S01]  /*00c0*/  LDG.E R5, desc[UR4][R4.64] ;  /* 0x0000000404057981 */ /* 0x000ea2000c1e1900 */
[----:B0-----:R-:W-:Y:S01]  /*00d0*/  IMAD.WIDE R6, R9, 0x4, R6 ;  /* 0x0000000409067825 */ /* 0x001fe200078e0206 */
[----:B--2---:R-:W-:-:S05]  /*00e0*/  IADD3 R9, PT, PT, R2, R5, RZ ;  /* 0x0000000502097210 */ /* 0x004fca0007ffe0ff */
[----:B------:R-:W-:Y:S01]  /*00f0*/  STG.E desc[UR4][R6.64], R9 ;  /* 0x0000000906007986 */ /* 0x000fe2000c101904 */
[----:B------:R-:W-:Y:S05]  /*0100*/  EXIT ;  /* 0x000000000000794d */ /* 0x000fea0003800000 */
.L_x_0:
[----:B------:R-:W-:-:S00]  /*0110*/  BRA `(.L_x_0) ;  /* 0xfffffffc00fc7947 */ /* 0x000fc0000383ffff */
[----:B------:R-:W-:-:S00]  /*0120*/  NOP ;  /* 0x0000000000007918 */ /* 0x000fc00000000000 */
        /* <DEDUP_REMOVED lines=13> */
.L_x_1:


//--------------------- .nv.shared.reserved.0     --------------------------
	.section	.nv.shared.reserved.0,"aw",@nobits
	.weak		__nv_reservedSMEM_offset_0_alias
	.size		__nv_reservedSMEM_offset_0_alias, 0, 64
	.other		__nv_reservedSMEM_offset_0_alias,@"STO_CUDA_RESERVED_SHARED STV_DEFAULT"
__nv_reservedSMEM_offset_0_alias:
	.zero		0
	.zero		64


//--------------------- .nv.constant0._Z4AsumPiS_S_ --------------------------
	.section	.nv.constant0._Z4AsumPiS_S_,"a",@progbits
	.sectionflags	@""
	.align	4
.nv.constant0._Z4AsumPiS_S_:
	.zero		920


//--------------------- SYMBOLS --------------------------

	.type		.nv.reservedSmem.offset0,@object
	.size		.nv.reservedSmem.offset0,0x4
